//
// Generated by NVIDIA NVVM Compiler
//
// Compiler Build ID: CL-36424714
// Cuda compilation tools, release 13.0, V13.0.88
// Based on NVVM 20.0.0
//

.version 9.0
.target sm_100
.address_size 64

	// .globl	_Z11calcWaveletPiS_PfS0_S0_S0_S0_S0_S_

.visible .entry _Z11calcWaveletPiS_PfS0_S0_S0_S0_S0_S_(
	.param .u64 .ptr .align 1 _Z11calcWaveletPiS_PfS0_S0_S0_S0_S0_S__param_0,
	.param .u64 .ptr .align 1 _Z11calcWaveletPiS_PfS0_S0_S0_S0_S0_S__param_1,
	.param .u64 .ptr .align 1 _Z11calcWaveletPiS_PfS0_S0_S0_S0_S0_S__param_2,
	.param .u64 .ptr .align 1 _Z11calcWaveletPiS_PfS0_S0_S0_S0_S0_S__param_3,
	.param .u64 .ptr .align 1 _Z11calcWaveletPiS_PfS0_S0_S0_S0_S0_S__param_4,
	.param .u64 .ptr .align 1 _Z11calcWaveletPiS_PfS0_S0_S0_S0_S0_S__param_5,
	.param .u64 .ptr .align 1 _Z11calcWaveletPiS_PfS0_S0_S0_S0_S0_S__param_6,
	.param .u64 .ptr .align 1 _Z11calcWaveletPiS_PfS0_S0_S0_S0_S0_S__param_7,
	.param .u64 .ptr .align 1 _Z11calcWaveletPiS_PfS0_S0_S0_S0_S0_S__param_8
)
{
	.reg .pred 	%p<4>;
	.reg .b32 	%r<19>;
	.reg .b32 	%f<16>;
	.reg .b64 	%rd<27>;
	.reg .b64 	%fd<21>;

	ld.param.u64 	%rd1, [_Z11calcWaveletPiS_PfS0_S0_S0_S0_S0_S__param_0];
	ld.param.u64 	%rd2, [_Z11calcWaveletPiS_PfS0_S0_S0_S0_S0_S__param_1];
	ld.param.u64 	%rd3, [_Z11calcWaveletPiS_PfS0_S0_S0_S0_S0_S__param_2];
	ld.param.u64 	%rd4, [_Z11calcWaveletPiS_PfS0_S0_S0_S0_S0_S__param_3];
	ld.param.u64 	%rd5, [_Z11calcWaveletPiS_PfS0_S0_S0_S0_S0_S__param_4];
	ld.param.u64 	%rd6, [_Z11calcWaveletPiS_PfS0_S0_S0_S0_S0_S__param_5];
	ld.param.u64 	%rd7, [_Z11calcWaveletPiS_PfS0_S0_S0_S0_S0_S__param_6];
	ld.param.u64 	%rd8, [_Z11calcWaveletPiS_PfS0_S0_S0_S0_S0_S__param_7];
	ld.param.u64 	%rd9, [_Z11calcWaveletPiS_PfS0_S0_S0_S0_S0_S__param_8];
	cvta.to.global.u64 	%rd10, %rd9;
	mov.u32 	%r6, %ctaid.x;
	mov.u32 	%r7, %ntid.x;
	mov.u32 	%r8, %tid.x;
	mad.lo.s32 	%r1, %r6, %r7, %r8;
	mov.u32 	%r9, %ctaid.y;
	mov.u32 	%r10, %ntid.y;
	mov.u32 	%r11, %tid.y;
	mad.lo.s32 	%r12, %r9, %r10, %r11;
	ld.global.u32 	%r13, [%rd10];
	min.s32 	%r14, %r1, %r12;
	setp.lt.s32 	%p1, %r14, %r13;
	@%p1 bra 	$L__BB0_4;
	cvta.to.global.u64 	%rd11, %rd1;
	ld.global.u32 	%r4, [%rd11];
	sub.s32 	%r15, %r4, %r13;
	setp.ge.s32 	%p2, %r1, %r15;
	@%p2 bra 	$L__BB0_4;
	cvta.to.global.u64 	%rd12, %rd2;
	ld.global.u32 	%r5, [%rd12];
	sub.s32 	%r16, %r5, %r13;
	setp.ge.s32 	%p3, %r12, %r16;
	@%p3 bra 	$L__BB0_4;
	cvta.to.global.u64 	%rd13, %rd3;
	mad.lo.s32 	%r17, %r4, %r1, %r12;
	mul.wide.s32 	%rd14, %r17, 4;
	add.s64 	%rd15, %rd13, %rd14;
	ld.global.f32 	%f1, [%rd15+4];
	cvt.f64.f32 	%fd1, %f1;
	ld.global.f32 	%f2, [%rd15];
	cvt.f64.f32 	%fd2, %f2;
	add.f64 	%fd3, %fd2, %fd2;
	sub.f64 	%fd4, %fd1, %fd3;
	ld.global.f32 	%f3, [%rd15+-4];
	cvt.f64.f32 	%fd5, %f3;
	add.f64 	%fd6, %fd4, %fd5;
	cvta.to.global.u64 	%rd16, %rd6;
	ld.global.f32 	%f4, [%rd16];
	cvt.f64.f32 	%fd7, %f4;
	div.rn.f64 	%fd8, %fd6, %fd7;
	cvt.rn.f32.f64 	%f5, %fd8;
	mul.wide.s32 	%rd17, %r5, 4;
	add.s64 	%rd18, %rd15, %rd17;
	ld.global.f32 	%f6, [%rd18];
	cvt.f64.f32 	%fd9, %f6;
	sub.f64 	%fd10, %fd9, %fd3;
	sub.s32 	%r18, %r17, %r5;
	mul.wide.s32 	%rd19, %r18, 4;
	add.s64 	%rd20, %rd13, %rd19;
	ld.global.f32 	%f7, [%rd20];
	cvt.f64.f32 	%fd11, %f7;
	add.f64 	%fd12, %fd10, %fd11;
	cvta.to.global.u64 	%rd21, %rd7;
	ld.global.f32 	%f8, [%rd21];
	cvt.f64.f32 	%fd13, %f8;
	div.rn.f64 	%fd14, %fd12, %fd13;
	cvt.f64.f32 	%fd15, %f5;
	add.f64 	%fd16, %fd14, %fd15;
	cvt.rn.f32.f64 	%f9, %fd16;
	cvta.to.global.u64 	%rd22, %rd8;
	ld.global.f32 	%f10, [%rd22];
	cvta.to.global.u64 	%rd23, %rd5;
	add.s64 	%rd24, %rd23, %rd14;
	ld.global.f32 	%f11, [%rd24];
	mul.f32 	%f12, %f10, %f11;
	mul.f32 	%f13, %f12, %f9;
	cvta.to.global.u64 	%rd25, %rd4;
	add.s64 	%rd26, %rd25, %rd14;
	ld.global.f32 	%f14, [%rd26];
	cvt.f64.f32 	%fd17, %f14;
	sub.f64 	%fd18, %fd3, %fd17;
	cvt.f64.f32 	%fd19, %f13;
	add.f64 	%fd20, %fd18, %fd19;
	cvt.rn.f32.f64 	%f15, %fd20;
	st.global.f32 	[%rd26], %f15;
$L__BB0_4:
	ret;

}


// ===== COMPILED SASS (sm_100) =====

	.target	sm_100

	.elftype	@"ET_EXEC"


//--------------------- .note.nv.tkinfo           --------------------------
	.section	.note.nv.tkinfo,"",@"SHT_NOTE"
	.sectionflags	@"SHF_NOTE_NV_TKINFO"
	.tkinfo
        /*0018*/ 	.word	0x00000002
        /*0030*/ 	.string	""
        /*0030*/ 	.string	"ptxas"
        /*0030*/ 	.string	"Cuda compilation tools, release 13.0, V13.0.88"
        /*0030*/ 	.string	"Build cuda_13.0.r13.0/compiler.36424714_0"
        /*0030*/ 	.string	"-arch sm_100 -m 64 "



//--------------------- .note.nv.cuinfo           --------------------------
	.section	.note.nv.cuinfo,"",@"SHT_NOTE"
	.sectionflags	@"SHF_NOTE_NV_CUINFO"
        /*0018*/ 	.short	0x0002
        /*001a*/ 	.short	0x0064
        /*001c*/ 	.short	0x0082
	.zero		2


//--------------------- .nv.info                  --------------------------
	.section	.nv.info,"",@"SHT_CUDA_INFO"
	.align	4


	//----- nvinfo : EIATTR_REGCOUNT
	.align		4
        /*0000*/ 	.byte	0x04, 0x2f
        /*0002*/ 	.short	(.L_1 - .L_0)
	.align		4
.L_0:
        /*0004*/ 	.word	index@(_Z11calcWaveletPiS_PfS0_S0_S0_S0_S0_S_)
        /*0008*/ 	.word	0x0000001d


	//----- nvinfo : EIATTR_FRAME_SIZE
	.align		4
.L_1:
        /*000c*/ 	.byte	0x04, 0x11
        /*000e*/ 	.short	(.L_3 - .L_2)
	.align		4
.L_2:
        /*0010*/ 	.word	index@($__internal_0_$__cuda_sm20_div_rn_f64_full)
        /*0014*/ 	.word	0x00000000


	//----- nvinfo : EIATTR_FRAME_SIZE
	.align		4
.L_3:
        /*0018*/ 	.byte	0x04, 0x11
        /*001a*/ 	.short	(.L_5 - .L_4)
	.align		4
.L_4:
        /*001c*/ 	.word	index@(_Z11calcWaveletPiS_PfS0_S0_S0_S0_S0_S_)
        /*0020*/ 	.word	0x00000000


	//----- nvinfo : EIATTR_MIN_STACK_SIZE
	.align		4
.L_5:
        /*0024*/ 	.byte	0x04, 0x12
        /*0026*/ 	.short	(.L_7 - .L_6)
	.align		4
.L_6:
        /*0028*/ 	.word	index@(_Z11calcWaveletPiS_PfS0_S0_S0_S0_S0_S_)
        /*002c*/ 	.word	0x00000000
.L_7:


//--------------------- .nv.compat                --------------------------
	.section	.nv.compat,"",@"SHT_CUDA_COMPAT_INFO"
	.align	4
        /*0000*/ 	.byte	0x02, 0x09, 0x00, 0x00, 0x02, 0x02, 0x01, 0x00, 0x02, 0x05, 0x05, 0x00, 0x03, 0x07, 0x01, 0x01
        /*0010*/ 	.byte	0x02, 0x03, 0x00, 0x00, 0x02, 0x06, 0x01, 0x00, 0x04, 0x0b, 0x08, 0x00, 0x01, 0x00, 0x00, 0x00
        /*0020*/ 	.byte	0x00, 0x00, 0x00, 0x00


//--------------------- .nv.info._Z11calcWaveletPiS_PfS0_S0_S0_S0_S0_S_ --------------------------
	.section	.nv.info._Z11calcWaveletPiS_PfS0_S0_S0_S0_S0_S_,"",@"SHT_CUDA_INFO"
	.sectionflags	@""
	.align	4


	//----- nvinfo : EIATTR_CUDA_API_VERSION
	.align		4
        /*0000*/ 	.byte	0x04, 0x37
        /*0002*/ 	.short	(.L_9 - .L_8)
.L_8:
        /*0004*/ 	.word	0x00000082


	//----- nvinfo : EIATTR_KPARAM_INFO
	.align		4
.L_9:
        /*0008*/ 	.byte	0x04, 0x17
        /*000a*/ 	.short	(.L_11 - .L_10)
.L_10:
        /*000c*/ 	.word	0x00000000
        /*0010*/ 	.short	0x0008
        /*0012*/ 	.short	0x0040
        /*0014*/ 	.byte	0x00, 0xf5, 0x21, 0x00


	//----- nvinfo : EIATTR_KPARAM_INFO
	.align		4
.L_11:
        /*0018*/ 	.byte	0x04, 0x17
        /*001a*/ 	.short	(.L_13 - .L_12)
.L_12:
        /*001c*/ 	.word	0x00000000
        /*0020*/ 	.short	0x0007
        /*0022*/ 	.short	0x0038
        /*0024*/ 	.byte	0x00, 0xf5, 0x21, 0x00


	//----- nvinfo : EIATTR_KPARAM_INFO
	.align		4
.L_13:
        /*0028*/ 	.byte	0x04, 0x17
        /*002a*/ 	.short	(.L_15 - .L_14)
.L_14:
        /*002c*/ 	.word	0x00000000
        /*0030*/ 	.short	0x0006
        /*0032*/ 	.short	0x0030
        /*0034*/ 	.byte	0x00, 0xf5, 0x21, 0x00


	//----- nvinfo : EIATTR_KPARAM_INFO
	.align		4
.L_15:
        /*0038*/ 	.byte	0x04, 0x17
        /*003a*/ 	.short	(.L_17 - .L_16)
.L_16:
        /*003c*/ 	.word	0x00000000
        /*0040*/ 	.short	0x0005
        /*0042*/ 	.short	0x0028
        /*0044*/ 	.byte	0x00, 0xf5, 0x21, 0x00


	//----- nvinfo : EIATTR_KPARAM_INFO
	.align		4
.L_17:
        /*0048*/ 	.byte	0x04, 0x17
        /*004a*/ 	.short	(.L_19 - .L_18)
.L_18:
        /*004c*/ 	.word	0x00000000
        /*0050*/ 	.short	0x0004
        /*0052*/ 	.short	0x0020
        /*0054*/ 	.byte	0x00, 0xf5, 0x21, 0x00


	//----- nvinfo : EIATTR_KPARAM_INFO
	.align		4
.L_19:
        /*0058*/ 	.byte	0x04, 0x17
        /*005a*/ 	.short	(.L_21 - .L_20)
.L_20:
        /*005c*/ 	.word	0x00000000
        /*0060*/ 	.short	0x0003
        /*0062*/ 	.short	0x0018
        /*0064*/ 	.byte	0x00, 0xf5, 0x21, 0x00


	//----- nvinfo : EIATTR_KPARAM_INFO
	.align		4
.L_21:
        /*0068*/ 	.byte	0x04, 0x17
        /*006a*/ 	.short	(.L_23 - .L_22)
.L_22:
        /*006c*/ 	.word	0x00000000
        /*0070*/ 	.short	0x0002
        /*0072*/ 	.short	0x0010
        /*0074*/ 	.byte	0x00, 0xf5, 0x21, 0x00


	//----- nvinfo : EIATTR_KPARAM_INFO
	.align		4
.L_23:
        /*0078*/ 	.byte	0x04, 0x17
        /*007a*/ 	.short	(.L_25 - .L_24)
.L_24:
        /*007c*/ 	.word	0x00000000
        /*0080*/ 	.short	0x0001
        /*0082*/ 	.short	0x0008
        /*0084*/ 	.byte	0x00, 0xf5, 0x21, 0x00


	//----- nvinfo : EIATTR_KPARAM_INFO
	.align		4
.L_25:
        /*0088*/ 	.byte	0x04, 0x17
        /*008a*/ 	.short	(.L_27 - .L_26)
.L_26:
        /*008c*/ 	.word	0x00000000
        /*0090*/ 	.short	0x0000
        /*0092*/ 	.short	0x0000
        /*0094*/ 	.byte	0x00, 0xf5, 0x21, 0x00


	//----- nvinfo : EIATTR_SPARSE_MMA_MASK
	.align		4
.L_27:
        /*0098*/ 	.byte	0x03, 0x50
        /*009a*/ 	.short	0x0000


	//----- nvinfo : EIATTR_MAXREG_COUNT
	.align		4
        /*009c*/ 	.byte	0x03, 0x1b
        /*009e*/ 	.short	0x00ff


	//----- nvinfo : EIATTR_MERCURY_ISA_VERSION
	.align		4
        /*00a0*/ 	.byte	0x03, 0x5f
        /*00a2*/ 	.short	0x0101


	//----- nvinfo : EIATTR_VRC_CTA_INIT_COUNT
	.align		4
        /*00a4*/ 	.byte	0x02, 0x4a
	.zero		1
	.zero		1


	//----- nvinfo : EIATTR_EXIT_INSTR_OFFSETS
	.align		4
        /*00a8*/ 	.byte	0x04, 0x1c
        /*00aa*/ 	.short	(.L_29 - .L_28)


	//   ....[0]....
.L_28:
        /*00ac*/ 	.word	0x000000e0


	//   ....[1]....
        /*00b0*/ 	.word	0x00000130


	//   ....[2]....
        /*00b4*/ 	.word	0x00000180


	//   ....[3]....
        /*00b8*/ 	.word	0x00000710


	//----- nvinfo : EIATTR_CRS_STACK_SIZE
	.align		4
.L_29:
        /*00bc*/ 	.byte	0x04, 0x1e
        /*00be*/ 	.short	(.L_31 - .L_30)
.L_30:
        /*00c0*/ 	.word	0x00000000


	//----- nvinfo : EIATTR_CBANK_PARAM_SIZE
	.align		4
.L_31:
        /*00c4*/ 	.byte	0x03, 0x19
        /*00c6*/ 	.short	0x0048


	//----- nvinfo : EIATTR_PARAM_CBANK
	.align		4
        /*00c8*/ 	.byte	0x04, 0x0a
        /*00ca*/ 	.short	(.L_33 - .L_32)
	.align		4
.L_32:
        /*00cc*/ 	.word	index@(.nv.constant0._Z11calcWaveletPiS_PfS0_S0_S0_S0_S0_S_)
        /*00d0*/ 	.short	0x0380
        /*00d2*/ 	.short	0x0048


	//----- nvinfo : EIATTR_SW_WAR
	.align		4
.L_33:
        /*00d4*/ 	.byte	0x04, 0x36
        /*00d6*/ 	.short	(.L_35 - .L_34)
.L_34:
        /*00d8*/ 	.word	0x00000008
.L_35:


//--------------------- .nv.callgraph             --------------------------
	.section	.nv.callgraph,"",@"SHT_CUDA_CALLGRAPH"
	.align	4
	.sectionentsize	8
	.align		4
        /*0000*/ 	.word	0x00000000
	.align		4
        /*0004*/ 	.word	0xffffffff
	.align		4
        /*0008*/ 	.word	0x00000000
	.align		4
        /*000c*/ 	.word	0xfffffffe
	.align		4
        /*0010*/ 	.word	0x00000000
	.align		4
        /*0014*/ 	.word	0xfffffffd
	.align		4
        /*0018*/ 	.word	0x00000000
	.align		4
        /*001c*/ 	.word	0xfffffffc


//--------------------- .text._Z11calcWaveletPiS_PfS0_S0_S0_S0_S0_S_ --------------------------
	.section	.text._Z11calcWaveletPiS_PfS0_S0_S0_S0_S0_S_,"ax",@progbits
	.align	128
        .global         _Z11calcWaveletPiS_PfS0_S0_S0_S0_S0_S_
        .type           _Z11calcWaveletPiS_PfS0_S0_S0_S0_S0_S_,@function
        .size           _Z11calcWaveletPiS_PfS0_S0_S0_S0_S0_S_,(.L_x_10 - _Z11calcWaveletPiS_PfS0_S0_S0_S0_S0_S_)
        .other          _Z11calcWaveletPiS_PfS0_S0_S0_S0_S0_S_,@"STO_CUDA_ENTRY STV_DEFAULT"
_Z11calcWaveletPiS_PfS0_S0_S0_S0_S0_S_:
.text._Z11calcWaveletPiS_PfS0_S0_S0_S0_S0_S_:
[----:B------:R-:W-:Y:S08]  /*0000*/  LDC R1, c[0x0][0x37c] ;  /* 0x0000df00ff017b82 */ /* 0x000ff00000000800 */
[----:B------:R-:W0:Y:S01]  /*0010*/  LDC.64 R2, c[0x0][0x3c0] ;  /* 0x0000f000ff027b82 */ /* 0x000e220000000a00 */
[----:B------:R-:W0:Y:S02]  /*0020*/  LDCU.64 UR4, c[0x0][0x358] ;  /* 0x00006b00ff0477ac */ /* 0x000e240008000a00 */
[----:B0-----:R-:W2:Y:S05]  /*0030*/  LDG.E R4, desc[UR4][R2.64] ;  /* 0x0000000402047981 */ /* 0x001eaa000c1e1900 */
[----:B------:R-:W0:Y:S01]  /*0040*/  LDC R0, c[0x0][0x360] ;  /* 0x0000d800ff007b82 */ /* 0x000e220000000800 */
[----:B------:R-:W0:Y:S01]  /*0050*/  S2R R5, SR_TID.X ;  /* 0x0000000000057919 */ /* 0x000e220000002100 */
[----:B------:R-:W1:Y:S06]  /*0060*/  S2R R6, SR_TID.Y ;  /* 0x0000000000067919 */ /* 0x000e6c0000002200 */
[----:B------:R-:W0:Y:S08]  /*0070*/  S2UR UR6, SR_CTAID.X ;  /* 0x00000000000679c3 */ /* 0x000e300000002500 */
[----:B------:R-:W1:Y:S08]  /*0080*/  S2UR UR7, SR_CTAID.Y ;  /* 0x00000000000779c3 */ /* 0x000e700000002600 */
[----:B------:R-:W1:Y:S01]  /*0090*/  LDC R7, c[0x0][0x364] ;  /* 0x0000d900ff077b82 */ /* 0x000e620000000800 */
[----:B0-----:R-:W-:-:S02]  /*00a0*/  IMAD R0, R0, UR6, R5 ;  /* 0x0000000600007c24 */ /* 0x001fc4000f8e0205 */
[----:B-1----:R-:W-:-:S05]  /*00b0*/  IMAD R7, R7, UR7, R6 ;  /* 0x0000000707077c24 */ /* 0x002fca000f8e0206 */
[----:B------:R-:W-:-:S04]  /*00c0*/  VIMNMX R5, PT, PT, R0, R7, PT ;  /* 0x0000000700057248 */ /* 0x000fc80003fe0100 */
[----:B--2---:R-:W-:-:S13]  /*00d0*/  ISETP.GE.AND P0, PT, R5, R4, PT ;  /* 0x000000040500720c */ /* 0x004fda0003f06270 */
[----:B------:R-:W-:Y:S05]  /*00e0*/  @!P0 EXIT ;  /* 0x000000000000894d */ /* 0x000fea0003800000 */
[----:B------:R-:W0:Y:S02]  /*00f0*/  LDC.64 R2, c[0x0][0x380] ;  /* 0x0000e000ff027b82 */ /* 0x000e240000000a00 */
[----:B0-----:R-:W2:Y:S02]  /*0100*/  LDG.E R9, desc[UR4][R2.64] ;  /* 0x0000000402097981 */ /* 0x001ea4000c1e1900 */
[----:B--2---:R-:W-:-:S05]  /*0110*/  IMAD.IADD R5, R9, 0x1, -R4 ;  /* 0x0000000109057824 */ /* 0x004fca00078e0a04 */
[----:B------:R-:W-:-:S13]  /*0120*/  ISETP.GE.AND P0, PT, R0, R5, PT ;  /* 0x000000050000720c */ /* 0x000fda0003f06270 */
[----:B------:R-:W-:Y:S05]  /*0130*/  @P0 EXIT ;  /* 0x000000000000094d */ /* 0x000fea0003800000 */
[----:B------:R-:W0:Y:S02]  /*0140*/  LDC.64 R2, c[0x0][0x388] ;  /* 0x0000e200ff027b82 */ /* 0x000e240000000a00 */
[----:B0-----:R-:W2:Y:S02]  /*0150*/  LDG.E R15, desc[UR4][R2.64] ;  /* 0x00000004020f7981 */ /* 0x001ea4000c1e1900 */
[----:B--2---:R-:W-:-:S05]  /*0160*/  IMAD.IADD R4, R15, 0x1, -R4 ;  /* 0x000000010f047824 */ /* 0x004fca00078e0a04 */
[----:B------:R-:W-:-:S13]  /*0170*/  ISETP.GE.AND P0, PT, R7, R4, PT ;  /* 0x000000040700720c */ /* 0x000fda0003f06270 */
[----:B------:R-:W-:Y:S05]  /*0180*/  @P0 EXIT ;  /* 0x000000000000094d */ /* 0x000fea0003800000 */
[----:B------:R-:W0:Y:S08]  /*0190*/  LDC.64 R2, c[0x0][0x3a8] ;  /* 0x0000ea00ff027b82 */ /* 0x000e300000000a00 */
[----:B------:R-:W1:Y:S01]  /*01a0*/  LDC.64 R4, c[0x0][0x390] ;  /* 0x0000e400ff047b82 */ /* 0x000e620000000a00 */
[----:B0-----:R-:W2:Y:S01]  /*01b0*/  LDG.E R8, desc[UR4][R2.64] ;  /* 0x0000000402087981 */ /* 0x001ea2000c1e1900 */
[----:B------:R-:W-:-:S04]  /*01c0*/  IMAD R0, R0, R9, R7 ;  /* 0x0000000900007224 */ /* 0x000fc800078e0207 */
[----:B-1----:R-:W-:-:S05]  /*01d0*/  IMAD.WIDE R4, R0, 0x4, R4 ;  /* 0x0000000400047825 */ /* 0x002fca00078e0204 */
[----:B------:R-:W3:Y:S04]  /*01e0*/  LDG.E R18, desc[UR4][R4.64] ;  /* 0x0000000404127981 */ /* 0x000ee8000c1e1900 */
[----:B------:R-:W4:Y:S04]  /*01f0*/  LDG.E R14, desc[UR4][R4.64+0x4] ;  /* 0x00000404040e7981 */ /* 0x000f28000c1e1900 */
[----:B------:R-:W5:Y:S01]  /*0200*/  LDG.E R19, desc[UR4][R4.64+-0x4] ;  /* 0xfffffc0404137981 */ /* 0x000f62000c1e1900 */
[----:B------:R-:W-:Y:S01]  /*0210*/  IMAD.MOV.U32 R10, RZ, RZ, 0x1 ;  /* 0x00000001ff0a7424 */ /* 0x000fe200078e00ff */
[----:B------:R-:W-:Y:S01]  /*0220*/  BSSY.RECONVERGENT B0, `(.L_x_0) ;  /* 0x0000019000007945 */ /* 0x000fe20003800200 */
[----:B--2---:R-:W0:Y:S08]  /*0230*/  F2F.F64.F32 R8, R8 ;  /* 0x0000000800087310 */ /* 0x004e300000201800 */
[----:B---3--:R-:W1:Y:S08]  /*0240*/  F2F.F64.F32 R6, R18 ;  /* 0x0000001200067310 */ /* 0x008e700000201800 */
[----:B0-----:R-:W0:Y:S01]  /*0250*/  MUFU.RCP64H R11, R9 ;  /* 0x00000009000b7308 */ /* 0x001e220000001800 */
[----:B-1----:R-:W-:-:S07]  /*0260*/  DADD R6, R6, R6 ;  /* 0x0000000006067229 */ /* 0x002fce0000000006 */
[----:B----4-:R-:W1:Y:S01]  /*0270*/  F2F.F64.F32 R2, R14 ;  /* 0x0000000e00027310 */ /* 0x010e620000201800 */
[----:B0-----:R-:W-:Y:S02]  /*0280*/  DFMA R12, -R8, R10, 1 ;  /* 0x3ff00000080c742b */ /* 0x001fe4000000010a */
[----:B-1----:R-:W-:-:S06]  /*0290*/  DADD R2, R2, -R6 ;  /* 0x0000000002027229 */ /* 0x002fcc0000000806 */
[----:B------:R-:W-:-:S08]  /*02a0*/  DFMA R12, R12, R12, R12 ;  /* 0x0000000c0c0c722b */ /* 0x000fd0000000000c */
[----:B------:R-:W-:Y:S01]  /*02b0*/  DFMA R12, R10, R12, R10 ;  /* 0x0000000c0a0c722b */ /* 0x000fe2000000000a */
[----:B-----5:R-:W0:Y:S07]  /*02c0*/  F2F.F64.F32 R10, R19 ;  /* 0x00000013000a7310 */ /* 0x020e2e0000201800 */
[----:B------:R-:W-:-:S08]  /*02d0*/  DFMA R16, -R8, R12, 1 ;  /* 0x3ff000000810742b */ /* 0x000fd0000000010c */
[----:B------:R-:W-:Y:S02]  /*02e0*/  DFMA R16, R12, R16, R12 ;  /* 0x000000100c10722b */ /* 0x000fe4000000000c */
[----:B0-----:R-:W-:-:S08]  /*02f0*/  DADD R10, R2, R10 ;  /* 0x00000000020a7229 */ /* 0x001fd0000000000a */
[----:B------:R-:W-:Y:S02]  /*0300*/  DMUL R2, R10, R16 ;  /* 0x000000100a027228 */ /* 0x000fe40000000000 */
[----:B------:R-:W-:-:S06]  /*0310*/  FSETP.GEU.AND P1, PT, |R11|, 6.5827683646048100446e-37, PT ;  /* 0x036000000b00780b */ /* 0x000fcc0003f2e200 */
[----:B------:R-:W-:-:S08]  /*0320*/  DFMA R12, -R8, R2, R10 ;  /* 0x00000002080c722b */ /* 0x000fd0000000010a */
[----:B------:R-:W-:-:S10]  /*0330*/  DFMA R2, R16, R12, R2 ;  /* 0x0000000c1002722b */ /* 0x000fd40000000002 */
[----:B------:R-:W-:-:S05]  /*0340*/  FFMA R12, RZ, R9, R3 ;  /* 0x00000009ff0c7223 */ /* 0x000fca0000000003 */
[----:B------:R-:W-:-:S13]  /*0350*/  FSETP.GT.AND P0, PT, |R12|, 1.469367938527859385e-39, PT ;  /* 0x001000000c00780b */ /* 0x000fda0003f04200 */
[----:B------:R-:W-:Y:S05]  /*0360*/  @P0 BRA P1, `(.L_x_1) ;  /* 0x0000000000100947 */ /* 0x000fea0000800000 */
[----:B------:R-:W-:-:S07]  /*0370*/  MOV R14, 0x390 ;  /* 0x00000390000e7802 */ /* 0x000fce0000000f00 */
[----:B------:R-:W-:Y:S05]  /*0380*/  CALL.REL.NOINC `($__internal_0_$__cuda_sm20_div_rn_f64_full) ;  /* 0x0000000000e47944 */ /* 0x000fea0003c00000 */
[----:B------:R-:W-:Y:S02]  /*0390*/  IMAD.MOV.U32 R2, RZ, RZ, R16 ;  /* 0x000000ffff027224 */ /* 0x000fe400078e0010 */
[----:B------:R-:W-:-:S07]  /*03a0*/  IMAD.MOV.U32 R3, RZ, RZ, R17 ;  /* 0x000000ffff037224 */ /* 0x000fce00078e0011 */
.L_x_1:
[----:B------:R-:W-:Y:S05]  /*03b0*/  BSYNC.RECONVERGENT B0 ;  /* 0x0000000000007941 */ /* 0x000fea0003800200 */
.L_x_0:
[----:B------:R-:W0:Y:S08]  /*03c0*/  LDC.64 R10, c[0x0][0x3b0] ;  /* 0x0000ec00ff0a7b82 */ /* 0x000e300000000a00 */
[----:B------:R-:W1:Y:S01]  /*03d0*/  LDC.64 R12, c[0x0][0x390] ;  /* 0x0000e400ff0c7b82 */ /* 0x000e620000000a00 */
[----:B0-----:R-:W2:Y:S01]  /*03e0*/  LDG.E R8, desc[UR4][R10.64] ;  /* 0x000000040a087981 */ /* 0x001ea2000c1e1900 */
[----:B------:R-:W-:-:S04]  /*03f0*/  IMAD.WIDE R4, R15, 0x4, R4 ;  /* 0x000000040f047825 */ /* 0x000fc800078e0204 */
[----:B------:R-:W-:Y:S01]  /*0400*/  IMAD.IADD R15, R0, 0x1, -R15 ;  /* 0x00000001000f7824 */ /* 0x000fe200078e0a0f */
[----:B------:R-:W3:Y:S03]  /*0410*/  LDG.E R20, desc[UR4][R4.64] ;  /* 0x0000000404147981 */ /* 0x000ee6000c1e1900 */
[----:B-1----:R-:W-:-:S05]  /*0420*/  IMAD.WIDE R12, R15, 0x4, R12 ;  /* 0x000000040f0c7825 */ /* 0x002fca00078e020c */
[----:B------:R-:W4:Y:S01]  /*0430*/  LDG.E R21, desc[UR4][R12.64] ;  /* 0x000000040c157981 */ /* 0x000f22000c1e1900 */
[----:B------:R-:W-:Y:S01]  /*0440*/  IMAD.MOV.U32 R16, RZ, RZ, 0x1 ;  /* 0x00000001ff107424 */ /* 0x000fe200078e00ff */
[----:B------:R-:W-:Y:S01]  /*0450*/  BSSY.RECONVERGENT B0, `(.L_x_2) ;  /* 0x0000018000007945 */ /* 0x000fe20003800200 */
[----:B--2---:R-:W0:Y:S08]  /*0460*/  F2F.F64.F32 R8, R8 ;  /* 0x0000000800087310 */ /* 0x004e300000201800 */
[----:B---3--:R-:W1:Y:S08]  /*0470*/  F2F.F64.F32 R10, R20 ;  /* 0x00000014000a7310 */ /* 0x008e700000201800 */
[----:B0-----:R-:W0:Y:S01]  /*0480*/  MUFU.RCP64H R17, R9 ;  /* 0x0000000900117308 */ /* 0x001e220000001800 */
[----:B-1----:R-:W-:-:S02]  /*0490*/  DADD R10, -R6, R10 ;  /* 0x00000000060a7229 */ /* 0x002fc4000000010a */
[----:B0-----:R-:W-:-:S08]  /*04a0*/  DFMA R14, -R8, R16, 1 ;  /* 0x3ff00000080e742b */ /* 0x001fd00000000110 */
[----:B------:R-:W-:Y:S02]  /*04b0*/  DFMA R18, R14, R14, R14 ;  /* 0x0000000e0e12722b */ /* 0x000fe4000000000e */
[----:B----4-:R-:W0:Y:S06]  /*04c0*/  F2F.F64.F32 R14, R21 ;  /* 0x00000015000e7310 */ /* 0x010e2c0000201800 */
[----:B------:R-:W-:-:S08]  /*04d0*/  DFMA R18, R16, R18, R16 ;  /* 0x000000121012722b */ /* 0x000fd00000000010 */
[----:B------:R-:W-:Y:S02]  /*04e0*/  DFMA R4, -R8, R18, 1 ;  /* 0x3ff000000804742b */ /* 0x000fe40000000112 */
[----:B0-----:R-:W-:-:S06]  /*04f0*/  DADD R10, R10, R14 ;  /* 0x000000000a0a7229 */ /* 0x001fcc000000000e */
[----:B------:R-:W-:-:S04]  /*0500*/  DFMA R4, R18, R4, R18 ;  /* 0x000000041204722b */ /* 0x000fc80000000012 */
[----:B------:R-:W-:-:S04]  /*0510*/  FSETP.GEU.AND P1, PT, |R11|, 6.5827683646048100446e-37, PT ;  /* 0x036000000b00780b */ /* 0x000fc80003f2e200 */
[----:B------:R-:W-:-:S08]  /*0520*/  DMUL R12, R10, R4 ;  /* 0x000000040a0c7228 */ /* 0x000fd00000000000 */
[----:B------:R-:W-:-:S08]  /*0530*/  DFMA R14, -R8, R12, R10 ;  /* 0x0000000c080e722b */ /* 0x000fd0000000010a */
[----:B------:R-:W-:Y:S02]  /*0540*/  DFMA R4, R4, R14, R12 ;  /* 0x0000000e0404722b */ /* 0x000fe4000000000c */
[----:B------:R0:W1:Y:S08]  /*0550*/  F2F.F32.F64 R15, R2 ;  /* 0x00000002000f7310 */ /* 0x0000700000301000 */
[----:B------:R-:W-:-:S05]  /*0560*/  FFMA R12, RZ, R9, R5 ;  /* 0x00000009ff0c7223 */ /* 0x000fca0000000005 */
[----:B------:R-:W-:-:S13]  /*0570*/  FSETP.GT.AND P0, PT, |R12|, 1.469367938527859385e-39, PT ;  /* 0x001000000c00780b */ /* 0x000fda0003f04200 */
[----:B01----:R-:W-:Y:S05]  /*0580*/  @P0 BRA P1, `(.L_x_3) ;  /* 0x0000000000100947 */ /* 0x003fea0000800000 */
[----:B------:R-:W-:-:S07]  /*0590*/  MOV R14, 0x5b0 ;  /* 0x000005b0000e7802 */ /* 0x000fce0000000f00 */
[----:B------:R-:W-:Y:S05]  /*05a0*/  CALL.REL.NOINC `($__internal_0_$__cuda_sm20_div_rn_f64_full) ;  /* 0x00000000005c7944 */ /* 0x000fea0003c00000 */
[----:B------:R-:W-:Y:S02]  /*05b0*/  IMAD.MOV.U32 R4, RZ, RZ, R16 ;  /* 0x000000ffff047224 */ /* 0x000fe400078e0010 */
[----:B------:R-:W-:-:S07]  /*05c0*/  IMAD.MOV.U32 R5, RZ, RZ, R17 ;  /* 0x000000ffff057224 */ /* 0x000fce00078e0011 */
.L_x_3:
[----:B------:R-:W-:Y:S05]  /*05d0*/  BSYNC.RECONVERGENT B0 ;  /* 0x0000000000007941 */ /* 0x000fea0003800200 */
.L_x_2:
[----:B------:R-:W0:Y:S08]  /*05e0*/  LDC.64 R12, c[0x0][0x3a0] ;  /* 0x0000e800ff0c7b82 */ /* 0x000e300000000a00 */
[----:B------:R-:W1:Y:S08]  /*05f0*/  LDC.64 R2, c[0x0][0x398] ;  /* 0x0000e600ff027b82 */ /* 0x000e700000000a00 */
[----:B------:R-:W2:Y:S01]  /*0600*/  LDC.64 R10, c[0x0][0x3b8] ;  /* 0x0000ee00ff0a7b82 */ /* 0x000ea20000000a00 */
[----:B0-----:R-:W-:-:S06]  /*0610*/  IMAD.WIDE R12, R0, 0x4, R12 ;  /* 0x00000004000c7825 */ /* 0x001fcc00078e020c */
[----:B------:R-:W3:Y:S01]  /*0620*/  LDG.E R13, desc[UR4][R12.64] ;  /* 0x000000040c0d7981 */ /* 0x000ee2000c1e1900 */
[----:B-1----:R-:W-:-:S05]  /*0630*/  IMAD.WIDE R2, R0, 0x4, R2 ;  /* 0x0000000400027825 */ /* 0x002fca00078e0202 */
[----:B------:R-:W4:Y:S04]  /*0640*/  LDG.E R0, desc[UR4][R2.64] ;  /* 0x0000000402007981 */ /* 0x000f28000c1e1900 */
[----:B--2---:R-:W3:Y:S01]  /*0650*/  LDG.E R10, desc[UR4][R10.64] ;  /* 0x000000040a0a7981 */ /* 0x004ee2000c1e1900 */
[----:B------:R-:W0:Y:S02]  /*0660*/  F2F.F64.F32 R8, R15 ;  /* 0x0000000f00087310 */ /* 0x000e240000201800 */
[----:B0-----:R-:W-:-:S10]  /*0670*/  DADD R8, R8, R4 ;  /* 0x0000000008087229 */ /* 0x001fd40000000004 */
[----:B------:R-:W0:Y:S08]  /*0680*/  F2F.F32.F64 R8, R8 ;  /* 0x0000000800087310 */ /* 0x000e300000301000 */
[----:B----4-:R-:W1:Y:S01]  /*0690*/  F2F.F64.F32 R4, R0 ;  /* 0x0000000000047310 */ /* 0x010e620000201800 */
[----:B---3--:R-:W-:-:S04]  /*06a0*/  FMUL R17, R10, R13 ;  /* 0x0000000d0a117220 */ /* 0x008fc80000400000 */
[----:B0-----:R-:W-:-:S06]  /*06b0*/  FMUL R17, R8, R17 ;  /* 0x0000001108117220 */ /* 0x001fcc0000400000 */
[----:B------:R-:W0:Y:S01]  /*06c0*/  F2F.F64.F32 R16, R17 ;  /* 0x0000001100107310 */ /* 0x000e220000201800 */
[----:B-1----:R-:W-:-:S08]  /*06d0*/  DADD R4, R6, -R4 ;  /* 0x0000000006047229 */ /* 0x002fd00000000804 */
[----:B0-----:R-:W-:-:S10]  /*06e0*/  DADD R4, R4, R16 ;  /* 0x0000000004047229 */ /* 0x001fd40000000010 */
[----:B------:R-:W0:Y:S02]  /*06f0*/  F2F.F32.F64 R5, R4 ;  /* 0x0000000400057310 */ /* 0x000e240000301000 */
[----:B0-----:R-:W-:Y:S01]  /*0700*/  STG.E desc[UR4][R2.64], R5 ;  /* 0x0000000502007986 */ /* 0x001fe2000c101904 */
[----:B------:R-:W-:Y:S05]  /*0710*/  EXIT ;  /* 0x000000000000794d */ /* 0x000fea0003800000 */
        .weak           $__internal_0_$__cuda_sm20_div_rn_f64_full
        .type           $__internal_0_$__cuda_sm20_div_rn_f64_full,@function
        .size           $__internal_0_$__cuda_sm20_div_rn_f64_full,(.L_x_10 - $__internal_0_$__cuda_sm20_div_rn_f64_full)
$__internal_0_$__cuda_sm20_div_rn_f64_full:
[C---:B------:R-:W-:Y:S01]  /*0720*/  FSETP.GEU.AND P0, PT, |R9|.reuse, 1.469367938527859385e-39, PT ;  /* 0x001000000900780b */ /* 0x040fe20003f0e200 */
[----:B------:R-:W-:Y:S01]  /*0730*/  IMAD.MOV.U32 R18, RZ, RZ, 0x1 ;  /* 0x00000001ff127424 */ /* 0x000fe200078e00ff */
[----:B------:R-:W-:Y:S01]  /*0740*/  LOP3.LUT R2, R9, 0x800fffff, RZ, 0xc0, !PT ;  /* 0x800fffff09027812 */ /* 0x000fe200078ec0ff */
[----:B------:R-:W-:Y:S01]  /*0750*/  BSSY.RECONVERGENT B1, `(.L_x_4) ;  /* 0x0000054000017945 */ /* 0x000fe20003800200 */
[C---:B------:R-:W-:Y:S02]  /*0760*/  FSETP.GEU.AND P2, PT, |R11|.reuse, 1.469367938527859385e-39, PT ;  /* 0x001000000b00780b */ /* 0x040fe40003f4e200 */
[----:B------:R-:W-:Y:S01]  /*0770*/  LOP3.LUT R3, R2, 0x3ff00000, RZ, 0xfc, !PT ;  /* 0x3ff0000002037812 */ /* 0x000fe200078efcff */
[----:B------:R-:W-:Y:S01]  /*0780*/  IMAD.MOV.U32 R2, RZ, RZ, R8 ;  /* 0x000000ffff027224 */ /* 0x000fe200078e0008 */
[----:B------:R-:W-:Y:S02]  /*0790*/  LOP3.LUT R16, R11, 0x7ff00000, RZ, 0xc0, !PT ;  /* 0x7ff000000b107812 */ /* 0x000fe400078ec0ff */
[----:B------:R-:W-:-:S03]  /*07a0*/  LOP3.LUT R25, R9, 0x7ff00000, RZ, 0xc0, !PT ;  /* 0x7ff0000009197812 */ /* 0x000fc600078ec0ff */
[----:B------:R-:W-:Y:S01]  /*07b0*/  @!P0 DMUL R2, R8, 8.98846567431157953865e+307 ;  /* 0x7fe0000008028828 */ /* 0x000fe20000000000 */
[C---:B------:R-:W-:Y:S01]  /*07c0*/  ISETP.GE.U32.AND P1, PT, R16.reuse, R25, PT ;  /* 0x000000191000720c */ /* 0x040fe20003f26070 */
[----:B------:R-:W-:Y:S02]  /*07d0*/  IMAD.MOV.U32 R24, RZ, RZ, R16 ;  /* 0x000000ffff187224 */ /* 0x000fe400078e0010 */
[----:B------:R-:W-:Y:S02]  /*07e0*/  @!P2 LOP3.LUT R17, R9, 0x7ff00000, RZ, 0xc0, !PT ;  /* 0x7ff000000911a812 */ /* 0x000fe400078ec0ff */
[----:B------:R-:W0:Y:S02]  /*07f0*/  MUFU.RCP64H R19, R3 ;  /* 0x0000000300137308 */ /* 0x000e240000001800 */
[----:B------:R-:W-:Y:S01]  /*0800*/  @!P2 ISETP.GE.U32.AND P3, PT, R16, R17, PT ;  /* 0x000000111000a20c */ /* 0x000fe20003f66070 */
[----:B------:R-:W-:Y:S01]  /*0810*/  IMAD.MOV.U32 R17, RZ, RZ, 0x1ca00000 ;  /* 0x1ca00000ff117424 */ /* 0x000fe200078e00ff */
[----:B------:R-:W-:-:S04]  /*0820*/  @!P0 LOP3.LUT R25, R3, 0x7ff00000, RZ, 0xc0, !PT ;  /* 0x7ff0000003198812 */ /* 0x000fc800078ec0ff */
[----:B------:R-:W-:-:S04]  /*0830*/  @!P2 SEL R21, R17, 0x63400000, !P3 ;  /* 0x634000001115a807 */ /* 0x000fc80005800000 */
[----:B------:R-:W-:-:S04]  /*0840*/  @!P2 LOP3.LUT R22, R21, 0x80000000, R11, 0xf8, !PT ;  /* 0x800000001516a812 */ /* 0x000fc800078ef80b */
[----:B------:R-:W-:Y:S01]  /*0850*/  @!P2 LOP3.LUT R23, R22, 0x100000, RZ, 0xfc, !PT ;  /* 0x001000001617a812 */ /* 0x000fe200078efcff */
[----:B0-----:R-:W-:Y:S01]  /*0860*/  DFMA R12, R18, -R2, 1 ;  /* 0x3ff00000120c742b */ /* 0x001fe20000000802 */
[----:B------:R-:W-:-:S07]  /*0870*/  @!P2 IMAD.MOV.U32 R22, RZ, RZ, RZ ;  /* 0x000000ffff16a224 */ /* 0x000fce00078e00ff */
[----:B------:R-:W-:-:S08]  /*0880*/  DFMA R12, R12, R12, R12 ;  /* 0x0000000c0c0c722b */ /* 0x000fd0000000000c */
[----:B------:R-:W-:Y:S01]  /*0890*/  DFMA R18, R18, R12, R18 ;  /* 0x0000000c1212722b */ /* 0x000fe20000000012 */
[----:B------:R-:W-:Y:S01]  /*08a0*/  SEL R13, R17, 0x63400000, !P1 ;  /* 0x63400000110d7807 */ /* 0x000fe20004800000 */
[----:B------:R-:W-:-:S03]  /*08b0*/  IMAD.MOV.U32 R12, RZ, RZ, R10 ;  /* 0x000000ffff0c7224 */ /* 0x000fc600078e000a */
[----:B------:R-:W-:-:S03]  /*08c0*/  LOP3.LUT R13, R13, 0x800fffff, R11, 0xf8, !PT ;  /* 0x800fffff0d0d7812 */ /* 0x000fc600078ef80b */
[----:B------:R-:W-:-:S03]  /*08d0*/  DFMA R20, R18, -R2, 1 ;  /* 0x3ff000001214742b */ /* 0x000fc60000000802 */
[----:B------:R-:W-:-:S05]  /*08e0*/  @!P2 DFMA R12, R12, 2, -R22 ;  /* 0x400000000c0ca82b */ /* 0x000fca0000000816 */
[----:B------:R-:W-:-:S05]  /*08f0*/  DFMA R20, R18, R20, R18 ;  /* 0x000000141214722b */ /* 0x000fca0000000012 */
[----:B------:R-:W-:-:S03]  /*0900*/  @!P2 LOP3.LUT R24, R13, 0x7ff00000, RZ, 0xc0, !PT ;  /* 0x7ff000000d18a812 */ /* 0x000fc600078ec0ff */
[----:B------:R-:W-:Y:S02]  /*0910*/  DMUL R18, R20, R12 ;  /* 0x0000000c14127228 */ /* 0x000fe40000000000 */
[----:B------:R-:W-:-:S05]  /*0920*/  VIADD R26, R24, 0xffffffff ;  /* 0xffffffff181a7836 */ /* 0x000fca0000000000 */
[----:B------:R-:W-:Y:S01]  /*0930*/  ISETP.GT.U32.AND P0, PT, R26, 0x7feffffe, PT ;  /* 0x7feffffe1a00780c */ /* 0x000fe20003f04070 */
[----:B------:R-:W-:Y:S01]  /*0940*/  VIADD R26, R25, 0xffffffff ;  /* 0xffffffff191a7836 */ /* 0x000fe20000000000 */
[----:B------:R-:W-:-:S04]  /*0950*/  DFMA R22, R18, -R2, R12 ;  /* 0x800000021216722b */ /* 0x000fc8000000000c */
[----:B------:R-:W-:-:S04]  /*0960*/  ISETP.GT.U32.OR P0, PT, R26, 0x7feffffe, P0 ;  /* 0x7feffffe1a00780c */ /* 0x000fc80000704470 */
[----:B------:R-:W-:-:S09]  /*0970*/  DFMA R22, R20, R22, R18 ;  /* 0x000000161416722b */ /* 0x000fd20000000012 */
[----:B------:R-:W-:Y:S05]  /*0980*/  @P0 BRA `(.L_x_5) ;  /* 0x00000000006c0947 */ /* 0x000fea0003800000 */
[----:B------:R-:W-:Y:S01]  /*0990*/  LOP3.LUT R11, R9, 0x7ff00000, RZ, 0xc0, !PT ;  /* 0x7ff00000090b7812 */ /* 0x000fe200078ec0ff */
[----:B------:R-:W-:-:S03]  /*09a0*/  IMAD.MOV.U32 R18, RZ, RZ, RZ ;  /* 0x000000ffff127224 */ /* 0x000fc600078e00ff */
[CC--:B------:R-:W-:Y:S02]  /*09b0*/  VIADDMNMX R10, R16.reuse, -R11.reuse, 0xb9600000, !PT ;  /* 0xb9600000100a7446 */ /* 0x0c0fe4000780090b */
[----:B------:R-:W-:Y:S02]  /*09c0*/  ISETP.GE.U32.AND P0, PT, R16, R11, PT ;  /* 0x0000000b1000720c */ /* 0x000fe40003f06070 */
[----:B------:R-:W-:Y:S02]  /*09d0*/  VIMNMX R10, PT, PT, R10, 0x46a00000, PT ;  /* 0x46a000000a0a7848 */ /* 0x000fe40003fe0100 */
[----:B------:R-:W-:-:S05]  /*09e0*/  SEL R17, R17, 0x63400000, !P0 ;  /* 0x6340000011117807 */ /* 0x000fca0004000000 */
[----:B------:R-:W-:-:S04]  /*09f0*/  IMAD.IADD R10, R10, 0x1, -R17 ;  /* 0x000000010a0a7824 */ /* 0x000fc800078e0a11 */
[----:B------:R-:W-:-:S06]  /*0a00*/  VIADD R19, R10, 0x7fe00000 ;  /* 0x7fe000000a137836 */ /* 0x000fcc0000000000 */
[----:B------:R-:W-:-:S10]  /*0a10*/  DMUL R16, R22, R18 ;  /* 0x0000001216107228 */ /* 0x000fd40000000000 */
[----:B------:R-:W-:-:S13]  /*0a20*/  FSETP.GTU.AND P0, PT, |R17|, 1.469367938527859385e-39, PT ;  /* 0x001000001100780b */ /* 0x000fda0003f0c200 */
[----:B------:R-:W-:Y:S05]  /*0a30*/  @P0 BRA `(.L_x_6) ;  /* 0x0000000000940947 */ /* 0x000fea0003800000 */
[----:B------:R-:W-:Y:S01]  /*0a40*/  DFMA R2, R22, -R2, R12 ;  /* 0x800000021602722b */ /* 0x000fe2000000000c */
[----:B------:R-:W-:-:S09]  /*0a50*/  IMAD.MOV.U32 R18, RZ, RZ, RZ ;  /* 0x000000ffff127224 */ /* 0x000fd200078e00ff */
[C---:B------:R-:W-:Y:S02]  /*0a60*/  FSETP.NEU.AND P0, PT, R3.reuse, RZ, PT ;  /* 0x000000ff0300720b */ /* 0x040fe40003f0d000 */
[----:B------:R-:W-:-:S04]  /*0a70*/  LOP3.LUT R9, R3, 0x80000000, R9, 0x48, !PT ;  /* 0x8000000003097812 */ /* 0x000fc800078e4809 */
[----:B------:R-:W-:-:S07]  /*0a80*/  LOP3.LUT R19, R9, R19, RZ, 0xfc, !PT ;  /* 0x0000001309137212 */ /* 0x000fce00078efcff */
[----:B------:R-:W-:Y:S05]  /*0a90*/  @!P0 BRA `(.L_x_6) ;  /* 0x00000000007c8947 */ /* 0x000fea0003800000 */
[----:B------:R-:W-:Y:S01]  /*0aa0*/  IMAD.MOV R3, RZ, RZ, -R10 ;  /* 0x000000ffff037224 */ /* 0x000fe200078e0a0a */
[----:B------:R-:W-:Y:S01]  /*0ab0*/  DMUL.RP R18, R22, R18 ;  /* 0x0000001216127228 */ /* 0x000fe20000008000 */
[----:B------:R-:W-:-:S06]  /*0ac0*/  IMAD.MOV.U32 R2, RZ, RZ, RZ ;  /* 0x000000ffff027224 */ /* 0x000fcc00078e00ff */
[----:B------:R-:W-:-:S03]  /*0ad0*/  DFMA R2, R16, -R2, R22 ;  /* 0x800000021002722b */ /* 0x000fc60000000016 */
[----:B------:R-:W-:-:S03]  /*0ae0*/  LOP3.LUT R9, R19, R9, RZ, 0x3c, !PT ;  /* 0x0000000913097212 */ /* 0x000fc600078e3cff */
[----:B------:R-:W-:-:S04]  /*0af0*/  IADD3 R2, PT, PT, -R10, -0x43300000, RZ ;  /* 0xbcd000000a027810 */ /* 0x000fc80007ffe1ff */
[----:B------:R-:W-:-:S04]  /*0b00*/  FSETP.NEU.AND P0, PT, |R3|, R2, PT ;  /* 0x000000020300720b */ /* 0x000fc80003f0d200 */
[----:B------:R-:W-:Y:S02]  /*0b10*/  FSEL R16, R18, R16, !P0 ;  /* 0x0000001012107208 */ /* 0x000fe40004000000 */
[----:B------:R-:W-:Y:S01]  /*0b20*/  FSEL R17, R9, R17, !P0 ;  /* 0x0000001109117208 */ /* 0x000fe20004000000 */
[----:B------:R-:W-:Y:S06]  /*0b30*/  BRA `(.L_x_6) ;  /* 0x0000000000547947 */ /* 0x000fec0003800000 */
.L_x_5:
[----:B------:R-:W-:-:S14]  /*0b40*/  DSETP.NAN.AND P0, PT, R10, R10, PT ;  /* 0x0000000a0a00722a */ /* 0x000fdc0003f08000 */
[----:B------:R-:W-:Y:S05]  /*0b50*/  @P0 BRA `(.L_x_7) ;  /* 0x0000000000440947 */ /* 0x000fea0003800000 */
[----:B------:R-:W-:-:S14]  /*0b60*/  DSETP.NAN.AND P0, PT, R8, R8, PT ;  /* 0x000000080800722a */ /* 0x000fdc0003f08000 */
[----:B------:R-:W-:Y:S05]  /*0b70*/  @P0 BRA `(.L_x_8) ;  /* 0x0000000000300947 */ /* 0x000fea0003800000 */
[----:B------:R-:W-:Y:S01]  /*0b80*/  ISETP.NE.AND P0, PT, R24, R25, PT ;  /* 0x000000191800720c */ /* 0x000fe20003f05270 */
[----:B------:R-:W-:Y:S02]  /*0b90*/  IMAD.MOV.U32 R16, RZ, RZ, 0x0 ;  /* 0x00000000ff107424 */ /* 0x000fe400078e00ff */
[----:B------:R-:W-:-:S10]  /*0ba0*/  IMAD.MOV.U32 R17, RZ, RZ, -0x80000 ;  /* 0xfff80000ff117424 */ /* 0x000fd400078e00ff */
[----:B------:R-:W-:Y:S05]  /*0bb0*/  @!P0 BRA `(.L_x_6) ;  /* 0x0000000000348947 */ /* 0x000fea0003800000 */
[----:B------:R-:W-:Y:S02]  /*0bc0*/  ISETP.NE.AND P0, PT, R24, 0x7ff00000, PT ;  /* 0x7ff000001800780c */ /* 0x000fe40003f05270 */
[----:B------:R-:W-:Y:S02]  /*0bd0*/  LOP3.LUT R17, R11, 0x80000000, R9, 0x48, !PT ;  /* 0x800000000b117812 */ /* 0x000fe400078e4809 */
[----:B------:R-:W-:-:S13]  /*0be0*/  ISETP.EQ.OR P0, PT, R25, RZ, !P0 ;  /* 0x000000ff1900720c */ /* 0x000fda0004702670 */
[----:B------:R-:W-:Y:S01]  /*0bf0*/  @P0 LOP3.LUT R2, R17, 0x7ff00000, RZ, 0xfc, !PT ;  /* 0x7ff0000011020812 */ /* 0x000fe200078efcff */
[----:B------:R-:W-:Y:S02]  /*0c00*/  @!P0 IMAD.MOV.U32 R16, RZ, RZ, RZ ;  /* 0x000000ffff108224 */ /* 0x000fe400078e00ff */
[----:B------:R-:W-:Y:S02]  /*0c10*/  @P0 IMAD.MOV.U32 R16, RZ, RZ, RZ ;  /* 0x000000ffff100224 */ /* 0x000fe400078e00ff */
[----:B------:R-:W-:Y:S01]  /*0c20*/  @P0 IMAD.MOV.U32 R17, RZ, RZ, R2 ;  /* 0x000000ffff110224 */ /* 0x000fe200078e0002 */
[----:B------:R-:W-:Y:S06]  /*0c30*/  BRA `(.L_x_6) ;  /* 0x0000000000147947 */ /* 0x000fec0003800000 */
.L_x_8:
[----:B------:R-:W-:Y:S01]  /*0c40*/  LOP3.LUT R17, R9, 0x80000, RZ, 0xfc, !PT ;  /* 0x0008000009117812 */ /* 0x000fe200078efcff */
[----:B------:R-:W-:Y:S01]  /*0c50*/  IMAD.MOV.U32 R16, RZ, RZ, R8 ;  /* 0x000000ffff107224 */ /* 0x000fe200078e0008 */
[----:B------:R-:W-:Y:S06]  /*0c60*/  BRA `(.L_x_6) ;  /* 0x0000000000087947 */ /* 0x000fec0003800000 */
.L_x_7:
[----:B------:R-:W-:Y:S01]  /*0c70*/  LOP3.LUT R17, R11, 0x80000, RZ, 0xfc, !PT ;  /* 0x000800000b117812 */ /* 0x000fe200078efcff */
[----:B------:R-:W-:-:S07]  /*0c80*/  IMAD.MOV.U32 R16, RZ, RZ, R10 ;  /* 0x000000ffff107224 */ /* 0x000fce00078e000a */
.L_x_6:
[----:B------:R-:W-:Y:S05]  /*0c90*/  BSYNC.RECONVERGENT B1 ;  /* 0x0000000000017941 */ /* 0x000fea0003800200 */
.L_x_4:
[----:B------:R-:W-:Y:S02]  /*0ca0*/  IMAD.MOV.U32 R2, RZ, RZ, R14 ;  /* 0x000000ffff027224 */ /* 0x000fe400078e000e */
[----:B------:R-:W-:-:S04]  /*0cb0*/  IMAD.MOV.U32 R3, RZ, RZ, 0x0 ;  /* 0x00000000ff037424 */ /* 0x000fc800078e00ff */
[----:B------:R-:W-:Y:S05]  /*0cc0*/  RET.REL.NODEC R2 `(_Z11calcWaveletPiS_PfS0_S0_S0_S0_S0_S_) ;  /* 0xfffffff002cc7950 */ /* 0x000fea0003c3ffff */
.L_x_9:
[----:B------:R-:W-:-:S00]  /*0cd0*/  BRA `(.L_x_9) ;  /* 0xfffffffc00fc7947 */ /* 0x000fc0000383ffff */
[----:B------:R-:W-:-:S00]  /*0ce0*/  NOP ;  /* 0x0000000000007918 */ /* 0x000fc00000000000 */
        /* <DEDUP_REMOVED lines=9> */
.L_x_10:


//--------------------- .nv.shared.reserved.0     --------------------------
	.section	.nv.shared.reserved.0,"aw",@nobits
	.weak		__nv_reservedSMEM_offset_0_alias
	.size		__nv_reservedSMEM_offset_0_alias, 0, 64
	.other		__nv_reservedSMEM_offset_0_alias,@"STO_CUDA_RESERVED_SHARED STV_DEFAULT"
__nv_reservedSMEM_offset_0_alias:
	.zero		0
	.zero		64


//--------------------- .nv.constant0._Z11calcWaveletPiS_PfS0_S0_S0_S0_S0_S_ --------------------------
	.section	.nv.constant0._Z11calcWaveletPiS_PfS0_S0_S0_S0_S0_S_,"a",@progbits
	.sectionflags	@""
	.align	4
.nv.constant0._Z11calcWaveletPiS_PfS0_S0_S0_S0_S0_S_:
	.zero		968


//--------------------- SYMBOLS --------------------------

	.type		.nv.reservedSmem.offset0,@object
	.size		.nv.reservedSmem.offset0,0x4
